	.headerflags	@"EF_CUDA_TEXMODE_UNIFIED EF_CUDA_64BIT_ADDRESS EF_CUDA_ACCELERATORS EF_CUDA_SM90 EF_CUDA_VIRTUAL_SM(EF_CUDA_SM90)"
	.elftype	@"ET_EXEC"


//--------------------- .nv.info                  --------------------------
	.section	.nv.info,"",@"SHT_CUDA_INFO"
	.align	4


	//----- nvinfo : EIATTR_REGCOUNT
	.align		4
        /*0000*/ 	.byte	0x04, 0x2f
        /*0002*/ 	.short	(.L_1 - .L_0)
	.align		4
.L_0:
        /*0004*/ 	.word	index@(triton_poi_fused_max_pool2d_with_indices_9)
        /*0008*/ 	.word	0x00000016


	//----- nvinfo : EIATTR_MIN_STACK_SIZE
	.align		4
.L_1:
        /*000c*/ 	.byte	0x04, 0x12
        /*000e*/ 	.short	(.L_3 - .L_2)
	.align		4
.L_2:
        /*0010*/ 	.word	index@(triton_poi_fused_max_pool2d_with_indices_9)
        /*0014*/ 	.word	0x00000000


	//----- nvinfo : EIATTR_FRAME_SIZE
	.align		4
.L_3:
        /*0018*/ 	.byte	0x04, 0x11
        /*001a*/ 	.short	(.L_5 - .L_4)
	.align		4
.L_4:
        /*001c*/ 	.word	index@(triton_poi_fused_max_pool2d_with_indices_9)
        /*0020*/ 	.word	0x00000000


	//----- nvinfo : EIATTR_MIN_STACK_SIZE
	.align		4
.L_5:
        /*0024*/ 	.byte	0x04, 0x12
        /*0026*/ 	.short	(.L_7 - .L_6)
	.align		4
.L_6:
        /*0028*/ 	.word	index@(triton_poi_fused_max_pool2d_with_indices_9)
        /*002c*/ 	.word	0x00000000
.L_7:


//--------------------- .nv.info.triton_poi_fused_max_pool2d_with_indices_9 --------------------------
	.section	.nv.info.triton_poi_fused_max_pool2d_with_indices_9,"",@"SHT_CUDA_INFO"
	.sectionflags	@""
	.align	4


	//----- nvinfo : EIATTR_CUDA_API_VERSION
	.align		4
        /*0000*/ 	.byte	0x04, 0x37
        /*0002*/ 	.short	(.L_9 - .L_8)
.L_8:
        /*0004*/ 	.word	0x0000007c


	//----- nvinfo : EIATTR_KPARAM_INFO
	.align		4
.L_9:
        /*0008*/ 	.byte	0x04, 0x17
        /*000a*/ 	.short	(.L_11 - .L_10)
.L_10:
        /*000c*/ 	.word	0x00000000
        /*0010*/ 	.short	0x0003
        /*0012*/ 	.short	0x0018
        /*0014*/ 	.byte	0x00, 0xf0, 0x11, 0x00


	//----- nvinfo : EIATTR_KPARAM_INFO
	.align		4
.L_11:
        /*0018*/ 	.byte	0x04, 0x17
        /*001a*/ 	.short	(.L_13 - .L_12)
.L_12:
        /*001c*/ 	.word	0x00000000
        /*0020*/ 	.short	0x0002
        /*0022*/ 	.short	0x0010
        /*0024*/ 	.byte	0x00, 0xf4, 0x21, 0x00


	//----- nvinfo : EIATTR_KPARAM_INFO
	.align		4
.L_13:
        /*0028*/ 	.byte	0x04, 0x17
        /*002a*/ 	.short	(.L_15 - .L_14)
.L_14:
        /*002c*/ 	.word	0x00000000
        /*0030*/ 	.short	0x0001
        /*0032*/ 	.short	0x0008
        /*0034*/ 	.byte	0x00, 0xf4, 0x21, 0x00


	//----- nvinfo : EIATTR_KPARAM_INFO
	.align		4
.L_15:
        /*0038*/ 	.byte	0x04, 0x17
        /*003a*/ 	.short	(.L_17 - .L_16)
.L_16:
        /*003c*/ 	.word	0x00000000
        /*0040*/ 	.short	0x0000
        /*0042*/ 	.short	0x0000
        /*0044*/ 	.byte	0x00, 0xf4, 0x21, 0x00


	//----- nvinfo : EIATTR_SPARSE_MMA_MASK
	.align		4
.L_17:
        /*0048*/ 	.byte	0x03, 0x50
        /*004a*/ 	.short	0x0000


	//----- nvinfo : EIATTR_MAXREG_COUNT
	.align		4
        /*004c*/ 	.byte	0x03, 0x1b
        /*004e*/ 	.short	0x00ff


	//----- nvinfo : EIATTR_EXIT_INSTR_OFFSETS
	.align		4
        /*0050*/ 	.byte	0x04, 0x1c
        /*0052*/ 	.short	(.L_19 - .L_18)


	//   ....[0]....
.L_18:
        /*0054*/ 	.word	0x00000480


	//----- nvinfo : EIATTR_REQNTID
	.align		4
.L_19:
        /*0058*/ 	.byte	0x04, 0x10
        /*005a*/ 	.short	(.L_21 - .L_20)
.L_20:
        /*005c*/ 	.word	0x00000100
        /*0060*/ 	.word	0x00000001
        /*0064*/ 	.word	0x00000001


	//----- nvinfo : EIATTR_CBANK_PARAM_SIZE
	.align		4
.L_21:
        /*0068*/ 	.byte	0x03, 0x19
        /*006a*/ 	.short	0x001c


	//----- nvinfo : EIATTR_PARAM_CBANK
	.align		4
        /*006c*/ 	.byte	0x04, 0x0a
        /*006e*/ 	.short	(.L_23 - .L_22)
	.align		4
.L_22:
        /*0070*/ 	.word	index@(.nv.constant0.triton_poi_fused_max_pool2d_with_indices_9)
        /*0074*/ 	.short	0x0210
        /*0076*/ 	.short	0x001c


	//----- nvinfo : EIATTR_SW_WAR
	.align		4
.L_23:
        /*0078*/ 	.byte	0x04, 0x36
        /*007a*/ 	.short	(.L_25 - .L_24)
.L_24:
        /*007c*/ 	.word	0x00000008
.L_25:


//--------------------- .nv.callgraph             --------------------------
	.section	.nv.callgraph,"",@"SHT_CUDA_CALLGRAPH"
	.align	4
	.sectionentsize	8
	.align		4
        /*0000*/ 	.word	0x00000000
	.align		4
        /*0004*/ 	.word	0xffffffff
	.align		4
        /*0008*/ 	.word	0x00000000
	.align		4
        /*000c*/ 	.word	0xfffffffe
	.align		4
        /*0010*/ 	.word	0x00000000
	.align		4
        /*0014*/ 	.word	0xfffffffd
	.align		4
        /*0018*/ 	.word	0x00000000
	.align		4
        /*001c*/ 	.word	0xfffffffc


//--------------------- .text.triton_poi_fused_max_pool2d_with_indices_9 --------------------------
	.section	.text.triton_poi_fused_max_pool2d_with_indices_9,"ax",@progbits
	.align	128
        .global         triton_poi_fused_max_pool2d_with_indices_9
        .type           triton_poi_fused_max_pool2d_with_indices_9,@function
        .size           triton_poi_fused_max_pool2d_with_indices_9,(.L_x_1 - triton_poi_fused_max_pool2d_with_indices_9)
        .other          triton_poi_fused_max_pool2d_with_indices_9,@"STO_CUDA_ENTRY STV_DEFAULT"
triton_poi_fused_max_pool2d_with_indices_9:
.text.triton_poi_fused_max_pool2d_with_indices_9:
[----:B------:R-:W-:Y:S01]  /*0000*/  LDC R1, c[0x0][0x28] ;  /* 0x00000a00ff017b82 */ /* 0x000fe20000000800 */
[----:B------:R-:W1:Y:S07]  /*0010*/  S2R R0, SR_TID.X ;  /* 0x0000000000007919 */ /* 0x000e6e0000002100 */
[----:B------:R-:W2:Y:S01]  /*0020*/  LDC.64 R2, c[0x0][0x210] ;  /* 0x00008400ff027b82 */ /* 0x000ea20000000a00 */
[----:B------:R-:W-:Y:S01]  /*0030*/  ULDC.64 UR4, c[0x0][0x208] ;  /* 0x0000820000047ab9 */ /* 0x000fe20000000a00 */
[----:B------:R-:W-:Y:S01]  /*0040*/  ULDC.64 UR6, c[0x0][0x220] ;  /* 0x0000880000067ab9 */ /* 0x000fe20000000a00 */
[----:B------:R-:W3:Y:S01]  /*0050*/  S2R R7, SR_CTAID.X ;  /* 0x0000000000077919 */ /* 0x000ee20000002500 */
[----:B-1----:R-:W-:Y:S01]  /*0060*/  IMAD.SHL.U32 R0, R0, 0x2, RZ ;  /* 0x0000000200007824 */ /* 0x002fe200078e00ff */
[----:B---3--:R-:W-:-:S04]  /*0070*/  SHF.R.S32.HI R9, RZ, 0x16, R7 ;  /* 0x00000016ff097819 */ /* 0x008fc80000011407 */
[----:B------:R-:W-:Y:S02]  /*0080*/  LOP3.LUT R0, R0, 0x1fe, RZ, 0xc0, !PT ;  /* 0x000001fe00007812 */ /* 0x000fe400078ec0ff */
[----:B------:R-:W-:-:S03]  /*0090*/  SGXT R9, R9, 0x1 ;  /* 0x000000010909781a */ /* 0x000fc60000000200 */
[----:B------:R-:W-:-:S04]  /*00a0*/  IMAD R0, R7, 0x200, R0 ;  /* 0x0000020007007824 */ /* 0x000fc800078e0200 */
[----:B------:R-:W-:Y:S01]  /*00b0*/  VIADD R4, R0, 0x1 ;  /* 0x0000000100047836 */ /* 0x000fe20000000000 */
[----:B------:R-:W-:-:S04]  /*00c0*/  SHF.R.S32.HI R5, RZ, 0x1f, R0 ;  /* 0x0000001fff057819 */ /* 0x000fc80000011400 */
[----:B------:R-:W-:Y:S02]  /*00d0*/  LEA.HI R5, R5, R0, RZ, 0x4 ;  /* 0x0000000005057211 */ /* 0x000fe400078f20ff */
[----:B------:R-:W-:Y:S02]  /*00e0*/  LEA.HI R9, R9, R4, RZ, 0x4 ;  /* 0x0000000409097211 */ /* 0x000fe400078f20ff */
[C---:B------:R-:W-:Y:S01]  /*00f0*/  LOP3.LUT R7, R5.reuse, 0x7ffffff0, RZ, 0xc0, !PT ;  /* 0x7ffffff005077812 */ /* 0x040fe200078ec0ff */
[----:B------:R-:W-:Y:S01]  /*0100*/  IMAD.SHL.U32 R5, R5, 0x4, RZ ;  /* 0x0000000405057824 */ /* 0x000fe200078e00ff */
[----:B------:R-:W-:-:S03]  /*0110*/  LOP3.LUT R9, R9, 0x7ffffff0, RZ, 0xc0, !PT ;  /* 0x7ffffff009097812 */ /* 0x000fc600078ec0ff */
[----:B------:R-:W-:Y:S01]  /*0120*/  IMAD.IADD R7, R0, 0x1, -R7 ;  /* 0x0000000100077824 */ /* 0x000fe200078e0a07 */
[----:B------:R-:W-:Y:S01]  /*0130*/  LOP3.LUT R5, R5, 0xffffffc0, RZ, 0xc0, !PT ;  /* 0xffffffc005057812 */ /* 0x000fe200078ec0ff */
[----:B------:R-:W-:-:S04]  /*0140*/  IMAD.IADD R4, R4, 0x1, -R9 ;  /* 0x0000000104047824 */ /* 0x000fc800078e0a09 */
[--C-:B------:R-:W-:Y:S02]  /*0150*/  IMAD R15, R7, 0x2, R5.reuse ;  /* 0x00000002070f7824 */ /* 0x100fe400078e0205 */
[----:B------:R-:W-:Y:S02]  /*0160*/  IMAD R17, R4, 0x2, R5 ;  /* 0x0000000204117824 */ /* 0x000fe400078e0205 */
[----:B--2---:R-:W-:-:S04]  /*0170*/  IMAD.WIDE R8, R15, 0x4, R2 ;  /* 0x000000040f087825 */ /* 0x004fc800078e0202 */
[----:B------:R-:W-:Y:S01]  /*0180*/  VIADD R13, R15, 0x20 ;  /* 0x000000200f0d7836 */ /* 0x000fe20000000000 */
[----:B------:R-:W2:Y:S01]  /*0190*/  LDG.E.EL R4, desc[UR4][R8.64] ;  /* 0x0000000408047981 */ /* 0x000ea2000c2e1900 */
[----:B------:R-:W-:-:S03]  /*01a0*/  IMAD.WIDE R10, R17, 0x4, R2 ;  /* 0x00000004110a7825 */ /* 0x000fc600078e0202 */
[----:B------:R1:W2:Y:S01]  /*01b0*/  LDG.E.EL R18, desc[UR4][R8.64+0x4] ;  /* 0x0000040408127981 */ /* 0x0002a2000c2e1900 */
[----:B------:R-:W-:-:S03]  /*01c0*/  IMAD.WIDE R12, R13, 0x4, R2 ;  /* 0x000000040d0c7825 */ /* 0x000fc600078e0202 */
[----:B------:R-:W3:Y:S01]  /*01d0*/  LDG.E.EL R16, desc[UR4][R10.64] ;  /* 0x000000040a107981 */ /* 0x000ee2000c2e1900 */
[----:B------:R-:W-:-:S03]  /*01e0*/  VIADD R7, R17, 0x20 ;  /* 0x0000002011077836 */ /* 0x000fc60000000000 */
[----:B------:R-:W3:Y:S01]  /*01f0*/  LDG.E.EL R19, desc[UR4][R10.64+0x4] ;  /* 0x000004040a137981 */ /* 0x000ee2000c2e1900 */
[----:B------:R-:W-:-:S03]  /*0200*/  IMAD.WIDE R6, R7, 0x4, R2 ;  /* 0x0000000407067825 */ /* 0x000fc600078e0202 */
[----:B------:R4:W5:Y:S01]  /*0210*/  LDG.E.EL R5, desc[UR4][R12.64] ;  /* 0x000000040c057981 */ /* 0x000962000c2e1900 */
[----:B------:R-:W-:-:S03]  /*0220*/  VIADD R15, R15, 0x21 ;  /* 0x000000210f0f7836 */ /* 0x000fc60000000000 */
[----:B------:R-:W5:Y:S01]  /*0230*/  LDG.E.EL R6, desc[UR4][R6.64] ;  /* 0x0000000406067981 */ /* 0x000f62000c2e1900 */
[----:B------:R-:W-:Y:S02]  /*0240*/  VIADD R17, R17, 0x21 ;  /* 0x0000002111117836 */ /* 0x000fe40000000000 */
[--C-:B-1----:R-:W-:Y:S01]  /*0250*/  IMAD.WIDE R8, R15, 0x4, R2.reuse ;  /* 0x000000040f087825 */ /* 0x102fe200078e0202 */
[----:B----4-:R-:W1:Y:S03]  /*0260*/  LDC.64 R12, c[0x0][0x218] ;  /* 0x00008600ff0c7b82 */ /* 0x010e660000000a00 */
[----:B------:R-:W-:Y:S02]  /*0270*/  IMAD.WIDE R14, R17, 0x4, R2 ;  /* 0x00000004110e7825 */ /* 0x000fe400078e0202 */
[----:B------:R1:W4:Y:S04]  /*0280*/  LDG.E.EL R2, desc[UR4][R8.64] ;  /* 0x0000000408027981 */ /* 0x000328000c2e1900 */
[----:B------:R-:W4:Y:S01]  /*0290*/  LDG.E.EL R3, desc[UR4][R14.64] ;  /* 0x000000040e037981 */ /* 0x000f22000c2e1900 */
[----:B-1----:R-:W-:Y:S01]  /*02a0*/  IMAD.WIDE R8, R0, 0x4, R12 ;  /* 0x0000000400087825 */ /* 0x002fe200078e020c */
[----:B--2---:R-:W-:-:S02]  /*02b0*/  FSETP.GT.AND P3, PT, R18, R4, PT ;  /* 0x000000041200720b */ /* 0x004fc40003f64000 */
[----:B------:R-:W-:Y:S02]  /*02c0*/  FSETP.NAN.AND P0, PT, R18, R18, PT ;  /* 0x000000121200720b */ /* 0x000fe40003f08000 */
[----:B---3--:R-:W-:Y:S02]  /*02d0*/  FSETP.GT.AND P2, PT, R19, R16, PT ;  /* 0x000000101300720b */ /* 0x008fe40003f44000 */
[----:B-----5:R-:W-:-:S07]  /*02e0*/  FSETP.NAN.AND P4, PT, R5, R5, PT ;  /* 0x000000050500720b */ /* 0x020fce0003f88000 */
[----:B------:R-:W-:Y:S02]  /*02f0*/  @!P3 SEL R18, R18, R4, P0 ;  /* 0x000000041212b207 */ /* 0x000fe40000000000 */
[----:B------:R-:W-:Y:S02]  /*0300*/  FSETP.NAN.AND P1, PT, R6, R6, PT ;  /* 0x000000060600720b */ /* 0x000fe40003f28000 */
[C---:B------:R-:W-:Y:S02]  /*0310*/  FSETP.NAN.AND P5, PT, R19.reuse, R19, PT ;  /* 0x000000131300720b */ /* 0x040fe40003fa8000 */
[----:B------:R-:W-:Y:S02]  /*0320*/  FSETP.GEU.AND P0, PT, R18, R5, PT ;  /* 0x000000051200720b */ /* 0x000fe40003f0e000 */
[----:B------:R-:W-:Y:S02]  /*0330*/  @!P2 SEL R19, R19, R16, P5 ;  /* 0x000000101313a207 */ /* 0x000fe40002800000 */
[----:B------:R-:W-:-:S02]  /*0340*/  @!P4 SEL R5, R5, R18, !P0 ;  /* 0x000000120505c207 */ /* 0x000fc40004000000 */
[----:B------:R-:W-:Y:S02]  /*0350*/  FSETP.GEU.AND P4, PT, R19, R6, PT ;  /* 0x000000061300720b */ /* 0x000fe40003f8e000 */
[----:B------:R-:W-:Y:S02]  /*0360*/  SEL R4, RZ, 0x1, !P3 ;  /* 0x00000001ff047807 */ /* 0x000fe40005800000 */
[----:B------:R-:W-:Y:S02]  /*0370*/  SEL R7, RZ, 0x1, !P2 ;  /* 0x00000001ff077807 */ /* 0x000fe40005000000 */
[----:B----4-:R-:W-:Y:S02]  /*0380*/  FSETP.NAN.AND P3, PT, R2, R2, PT ;  /* 0x000000020200720b */ /* 0x010fe40003f68000 */
[----:B------:R-:W-:Y:S02]  /*0390*/  FSETP.NAN.AND P2, PT, R3, R3, PT ;  /* 0x000000030300720b */ /* 0x000fe40003f48000 */
[----:B------:R-:W-:-:S02]  /*03a0*/  @!P1 SEL R6, R6, R19, !P4 ;  /* 0x0000001306069207 */ /* 0x000fc40006000000 */
[----:B------:R-:W-:Y:S02]  /*03b0*/  SEL R4, R4, 0x2, P0 ;  /* 0x0000000204047807 */ /* 0x000fe40000000000 */
[----:B------:R-:W-:Y:S02]  /*03c0*/  SEL R7, R7, 0x2, P4 ;  /* 0x0000000207077807 */ /* 0x000fe40002000000 */
[----:B------:R-:W-:Y:S02]  /*03d0*/  FSETP.GEU.AND P1, PT, R5, R2, PT ;  /* 0x000000020500720b */ /* 0x000fe40003f2e000 */
[----:B------:R-:W-:Y:S02]  /*03e0*/  FSETP.GEU.AND P0, PT, R6, R3, PT ;  /* 0x000000030600720b */ /* 0x000fe40003f0e000 */
[----:B------:R-:W-:Y:S02]  /*03f0*/  SEL R4, R4, 0x3, P1 ;  /* 0x0000000304047807 */ /* 0x000fe40000800000 */
[----:B------:R-:W-:-:S02]  /*0400*/  SEL R7, R7, 0x3, P0 ;  /* 0x0000000307077807 */ /* 0x000fc40000000000 */
[----:B------:R-:W-:Y:S02]  /*0410*/  IADD3 R10, P4, R0, UR6, RZ ;  /* 0x00000006000a7c10 */ /* 0x000fe4000ff9e0ff */
[----:B------:R-:W-:Y:S01]  /*0420*/  @!P3 SEL R2, R2, R5, !P1 ;  /* 0x000000050202b207 */ /* 0x000fe20004800000 */
[----:B------:R-:W-:Y:S01]  /*0430*/  IMAD R7, R7, 0x100, R4 ;  /* 0x0000010007077824 */ /* 0x000fe200078e0204 */
[----:B------:R-:W-:Y:S02]  /*0440*/  @!P2 SEL R3, R3, R6, !P0 ;  /* 0x000000060303a207 */ /* 0x000fe40004000000 */
[----:B------:R-:W-:-:S03]  /*0450*/  LEA.HI.X.SX32 R11, R0, UR7, 0x1, P4 ;  /* 0x00000007000b7c11 */ /* 0x000fc6000a0f0eff */
[----:B------:R-:W-:Y:S04]  /*0460*/  STG.E.64 desc[UR4][R8.64], R2 ;  /* 0x0000000208007986 */ /* 0x000fe8000c101b04 */
[----:B------:R-:W-:Y:S01]  /*0470*/  STG.E.U16 desc[UR4][R10.64], R7 ;  /* 0x000000070a007986 */ /* 0x000fe2000c101504 */
[----:B------:R-:W-:Y:S05]  /*0480*/  EXIT ;  /* 0x000000000000794d */ /* 0x000fea0003800000 */
.L_x_0:
[----:B------:R-:W-:-:S00]  /*0490*/  BRA `(.L_x_0) ;  /* 0xfffffffc00fc7947 */ /* 0x000fc0000383ffff */
[----:B------:R-:W-:-:S00]  /*04a0*/  NOP ;  /* 0x0000000000007918 */ /* 0x000fc00000000000 */
        /* <DEDUP_REMOVED lines=13> */
.L_x_1:


//--------------------- .nv.constant0.triton_poi_fused_max_pool2d_with_indices_9 --------------------------
	.section	.nv.constant0.triton_poi_fused_max_pool2d_with_indices_9,"a",@progbits
	.sectionflags	@""
	.align	4
.nv.constant0.triton_poi_fused_max_pool2d_with_indices_9:
	.zero		556
